//
// Generated by NVIDIA NVVM Compiler
//
// Compiler Build ID: CL-36424714
// Cuda compilation tools, release 13.0, V13.0.88
// Based on NVVM 20.0.0
//

.version 9.0
.target sm_100
.address_size 64

	// .globl	sum

.visible .entry sum(
	.param .u64 .ptr .align 1 sum_param_0,
	.param .u64 .ptr .align 1 sum_param_1,
	.param .u64 .ptr .align 1 sum_param_2,
	.param .u32 sum_param_3
)
{
	.reg .pred 	%p<2>;
	.reg .b32 	%r<6>;
	.reg .b32 	%f<4>;
	.reg .b64 	%rd<11>;

	ld.param.u64 	%rd1, [sum_param_0];
	ld.param.u64 	%rd2, [sum_param_1];
	ld.param.u64 	%rd3, [sum_param_2];
	ld.param.u32 	%r2, [sum_param_3];
	mov.u32 	%r3, %tid.x;
	mov.u32 	%r4, %ctaid.x;
	mov.u32 	%r5, %ntid.x;
	mad.lo.s32 	%r1, %r4, %r5, %r3;
	setp.ge.s32 	%p1, %r1, %r2;
	@%p1 bra 	$L__BB0_2;
	cvta.to.global.u64 	%rd4, %rd1;
	cvta.to.global.u64 	%rd5, %rd2;
	cvta.to.global.u64 	%rd6, %rd3;
	mul.wide.s32 	%rd7, %r1, 4;
	add.s64 	%rd8, %rd4, %rd7;
	ld.global.f32 	%f1, [%rd8];
	add.s64 	%rd9, %rd5, %rd7;
	ld.global.f32 	%f2, [%rd9];
	add.f32 	%f3, %f1, %f2;
	add.s64 	%rd10, %rd6, %rd7;
	st.global.f32 	[%rd10], %f3;
$L__BB0_2:
	ret;

}


// ===== COMPILED SASS (sm_100) =====

	.target	sm_100

	.elftype	@"ET_EXEC"


//--------------------- .note.nv.tkinfo           --------------------------
	.section	.note.nv.tkinfo,"",@"SHT_NOTE"
	.sectionflags	@"SHF_NOTE_NV_TKINFO"
	.tkinfo
        /*0018*/ 	.word	0x00000002
        /*0030*/ 	.string	""
        /*0030*/ 	.string	"ptxas"
        /*0030*/ 	.string	"Cuda compilation tools, release 13.0, V13.0.88"
        /*0030*/ 	.string	"Build cuda_13.0.r13.0/compiler.36424714_0"
        /*0030*/ 	.string	"-arch sm_100 -m 64 "



//--------------------- .note.nv.cuinfo           --------------------------
	.section	.note.nv.cuinfo,"",@"SHT_NOTE"
	.sectionflags	@"SHF_NOTE_NV_CUINFO"
        /*0018*/ 	.short	0x0002
        /*001a*/ 	.short	0x0064
        /*001c*/ 	.short	0x0082
	.zero		2


//--------------------- .nv.info                  --------------------------
	.section	.nv.info,"",@"SHT_CUDA_INFO"
	.align	4


	//----- nvinfo : EIATTR_REGCOUNT
	.align		4
        /*0000*/ 	.byte	0x04, 0x2f
        /*0002*/ 	.short	(.L_1 - .L_0)
	.align		4
.L_0:
        /*0004*/ 	.word	index@(sum)
        /*0008*/ 	.word	0x0000000c


	//----- nvinfo : EIATTR_FRAME_SIZE
	.align		4
.L_1:
        /*000c*/ 	.byte	0x04, 0x11
        /*000e*/ 	.short	(.L_3 - .L_2)
	.align		4
.L_2:
        /*0010*/ 	.word	index@(sum)
        /*0014*/ 	.word	0x00000000


	//----- nvinfo : EIATTR_MIN_STACK_SIZE
	.align		4
.L_3:
        /*0018*/ 	.byte	0x04, 0x12
        /*001a*/ 	.short	(.L_5 - .L_4)
	.align		4
.L_4:
        /*001c*/ 	.word	index@(sum)
        /*0020*/ 	.word	0x00000000
.L_5:


//--------------------- .nv.compat                --------------------------
	.section	.nv.compat,"",@"SHT_CUDA_COMPAT_INFO"
	.align	4
        /*0000*/ 	.byte	0x02, 0x09, 0x00, 0x00, 0x02, 0x02, 0x01, 0x00, 0x02, 0x05, 0x05, 0x00, 0x03, 0x07, 0x01, 0x01
        /*0010*/ 	.byte	0x02, 0x03, 0x00, 0x00, 0x02, 0x06, 0x01, 0x00, 0x04, 0x0b, 0x08, 0x00, 0x09, 0x00, 0x00, 0x00
        /*0020*/ 	.byte	0x00, 0x00, 0x00, 0x00


//--------------------- .nv.info.sum              --------------------------
	.section	.nv.info.sum,"",@"SHT_CUDA_INFO"
	.sectionflags	@""
	.align	4


	//----- nvinfo : EIATTR_CUDA_API_VERSION
	.align		4
        /*0000*/ 	.byte	0x04, 0x37
        /*0002*/ 	.short	(.L_7 - .L_6)
.L_6:
        /*0004*/ 	.word	0x00000082


	//----- nvinfo : EIATTR_KPARAM_INFO
	.align		4
.L_7:
        /*0008*/ 	.byte	0x04, 0x17
        /*000a*/ 	.short	(.L_9 - .L_8)
.L_8:
        /*000c*/ 	.word	0x00000000
        /*0010*/ 	.short	0x0003
        /*0012*/ 	.short	0x0018
        /*0014*/ 	.byte	0x00, 0xf0, 0x11, 0x00


	//----- nvinfo : EIATTR_KPARAM_INFO
	.align		4
.L_9:
        /*0018*/ 	.byte	0x04, 0x17
        /*001a*/ 	.short	(.L_11 - .L_10)
.L_10:
        /*001c*/ 	.word	0x00000000
        /*0020*/ 	.short	0x0002
        /*0022*/ 	.short	0x0010
        /*0024*/ 	.byte	0x00, 0xf5, 0x21, 0x00


	//----- nvinfo : EIATTR_KPARAM_INFO
	.align		4
.L_11:
        /*0028*/ 	.byte	0x04, 0x17
        /*002a*/ 	.short	(.L_13 - .L_12)
.L_12:
        /*002c*/ 	.word	0x00000000
        /*0030*/ 	.short	0x0001
        /*0032*/ 	.short	0x0008
        /*0034*/ 	.byte	0x00, 0xf5, 0x21, 0x00


	//----- nvinfo : EIATTR_KPARAM_INFO
	.align		4
.L_13:
        /*0038*/ 	.byte	0x04, 0x17
        /*003a*/ 	.short	(.L_15 - .L_14)
.L_14:
        /*003c*/ 	.word	0x00000000
        /*0040*/ 	.short	0x0000
        /*0042*/ 	.short	0x0000
        /*0044*/ 	.byte	0x00, 0xf5, 0x21, 0x00


	//----- nvinfo : EIATTR_SPARSE_MMA_MASK
	.align		4
.L_15:
        /*0048*/ 	.byte	0x03, 0x50
        /*004a*/ 	.short	0x0000


	//----- nvinfo : EIATTR_MAXREG_COUNT
	.align		4
        /*004c*/ 	.byte	0x03, 0x1b
        /*004e*/ 	.short	0x00ff


	//----- nvinfo : EIATTR_MERCURY_ISA_VERSION
	.align		4
        /*0050*/ 	.byte	0x03, 0x5f
        /*0052*/ 	.short	0x0101


	//----- nvinfo : EIATTR_VRC_CTA_INIT_COUNT
	.align		4
        /*0054*/ 	.byte	0x02, 0x4a
	.zero		1
	.zero		1


	//----- nvinfo : EIATTR_EXIT_INSTR_OFFSETS
	.align		4
        /*0058*/ 	.byte	0x04, 0x1c
        /*005a*/ 	.short	(.L_17 - .L_16)


	//   ....[0]....
.L_16:
        /*005c*/ 	.word	0x00000070


	//   ....[1]....
        /*0060*/ 	.word	0x00000130


	//----- nvinfo : EIATTR_CBANK_PARAM_SIZE
	.align		4
.L_17:
        /*0064*/ 	.byte	0x03, 0x19
        /*0066*/ 	.short	0x001c


	//----- nvinfo : EIATTR_PARAM_CBANK
	.align		4
        /*0068*/ 	.byte	0x04, 0x0a
        /*006a*/ 	.short	(.L_19 - .L_18)
	.align		4
.L_18:
        /*006c*/ 	.word	index@(.nv.constant0.sum)
        /*0070*/ 	.short	0x0380
        /*0072*/ 	.short	0x001c


	//----- nvinfo : EIATTR_SW_WAR
	.align		4
.L_19:
        /*0074*/ 	.byte	0x04, 0x36
        /*0076*/ 	.short	(.L_21 - .L_20)
.L_20:
        /*0078*/ 	.word	0x00000008
.L_21:


//--------------------- .nv.callgraph             --------------------------
	.section	.nv.callgraph,"",@"SHT_CUDA_CALLGRAPH"
	.align	4
	.sectionentsize	8
	.align		4
        /*0000*/ 	.word	0x00000000
	.align		4
        /*0004*/ 	.word	0xffffffff
	.align		4
        /*0008*/ 	.word	0x00000000
	.align		4
        /*000c*/ 	.word	0xfffffffe
	.align		4
        /*0010*/ 	.word	0x00000000
	.align		4
        /*0014*/ 	.word	0xfffffffd
	.align		4
        /*0018*/ 	.word	0x00000000
	.align		4
        /*001c*/ 	.word	0xfffffffc


//--------------------- .text.sum                 --------------------------
	.section	.text.sum,"ax",@progbits
	.align	128
        .global         sum
        .type           sum,@function
        .size           sum,(.L_x_1 - sum)
        .other          sum,@"STO_CUDA_ENTRY STV_DEFAULT"
sum:
.text.sum:
[----:B------:R-:W-:Y:S01]  /*0000*/  LDC R1, c[0x0][0x37c] ;  /* 0x0000df00ff017b82 */ /* 0x000fe20000000800 */
[----:B------:R-:W0:Y:S07]  /*0010*/  S2R R9, SR_TID.X ;  /* 0x0000000000097919 */ /* 0x000e2e0000002100 */
[----:B------:R-:W0:Y:S01]  /*0020*/  S2UR UR4, SR_CTAID.X ;  /* 0x00000000000479c3 */ /* 0x000e220000002500 */
[----:B------:R-:W1:Y:S07]  /*0030*/  LDCU UR5, c[0x0][0x398] ;  /* 0x00007300ff0577ac */ /* 0x000e6e0008000800 */
[----:B------:R-:W0:Y:S02]  /*0040*/  LDC R0, c[0x0][0x360] ;  /* 0x0000d800ff007b82 */ /* 0x000e240000000800 */
[----:B0-----:R-:W-:-:S05]  /*0050*/  IMAD R9, R0, UR4, R9 ;  /* 0x0000000400097c24 */ /* 0x001fca000f8e0209 */
[----:B-1----:R-:W-:-:S13]  /*0060*/  ISETP.GE.AND P0, PT, R9, UR5, PT ;  /* 0x0000000509007c0c */ /* 0x002fda000bf06270 */
[----:B------:R-:W-:Y:S05]  /*0070*/  @P0 EXIT ;  /* 0x000000000000094d */ /* 0x000fea0003800000 */
[----:B------:R-:W0:Y:S01]  /*0080*/  LDC.64 R2, c[0x0][0x380] ;  /* 0x0000e000ff027b82 */ /* 0x000e220000000a00 */
[----:B------:R-:W1:Y:S07]  /*0090*/  LDCU.64 UR4, c[0x0][0x358] ;  /* 0x00006b00ff0477ac */ /* 0x000e6e0008000a00 */
[----:B------:R-:W2:Y:S08]  /*00a0*/  LDC.64 R4, c[0x0][0x388] ;  /* 0x0000e200ff047b82 */ /* 0x000eb00000000a00 */
[----:B------:R-:W3:Y:S01]  /*00b0*/  LDC.64 R6, c[0x0][0x390] ;  /* 0x0000e400ff067b82 */ /* 0x000ee20000000a00 */
[----:B0-----:R-:W-:-:S06]  /*00c0*/  IMAD.WIDE R2, R9, 0x4, R2 ;  /* 0x0000000409027825 */ /* 0x001fcc00078e0202 */
[----:B-1----:R-:W4:Y:S01]  /*00d0*/  LDG.E R2, desc[UR4][R2.64] ;  /* 0x0000000402027981 */ /* 0x002f22000c1e1900 */
[----:B--2---:R-:W-:-:S06]  /*00e0*/  IMAD.WIDE R4, R9, 0x4, R4 ;  /* 0x0000000409047825 */ /* 0x004fcc00078e0204 */
[----:B------:R-:W4:Y:S01]  /*00f0*/  LDG.E R5, desc[UR4][R4.64] ;  /* 0x0000000404057981 */ /* 0x000f22000c1e1900 */
[----:B---3--:R-:W-:-:S04]  /*0100*/  IMAD.WIDE R6, R9, 0x4, R6 ;  /* 0x0000000409067825 */ /* 0x008fc800078e0206 */
[----:B----4-:R-:W-:-:S05]  /*0110*/  FADD R9, R2, R5 ;  /* 0x0000000502097221 */ /* 0x010fca0000000000 */
[----:B------:R-:W-:Y:S01]  /*0120*/  STG.E desc[UR4][R6.64], R9 ;  /* 0x0000000906007986 */ /* 0x000fe2000c101904 */
[----:B------:R-:W-:Y:S05]  /*0130*/  EXIT ;  /* 0x000000000000794d */ /* 0x000fea0003800000 */
.L_x_0:
[----:B------:R-:W-:-:S00]  /*0140*/  BRA `(.L_x_0) ;  /* 0xfffffffc00fc7947 */ /* 0x000fc0000383ffff */
[----:B------:R-:W-:-:S00]  /*0150*/  NOP ;  /* 0x0000000000007918 */ /* 0x000fc00000000000 */
        /* <DEDUP_REMOVED lines=10> */
.L_x_1:


//--------------------- .nv.shared.reserved.0     --------------------------
	.section	.nv.shared.reserved.0,"aw",@nobits
	.weak		__nv_reservedSMEM_offset_0_alias
	.size		__nv_reservedSMEM_offset_0_alias, 0, 64
	.other		__nv_reservedSMEM_offset_0_alias,@"STO_CUDA_RESERVED_SHARED STV_DEFAULT"
__nv_reservedSMEM_offset_0_alias:
	.zero		0
	.zero		64


//--------------------- .nv.constant0.sum         --------------------------
	.section	.nv.constant0.sum,"a",@progbits
	.sectionflags	@""
	.align	4
.nv.constant0.sum:
	.zero		924


//--------------------- SYMBOLS --------------------------

	.type		.nv.reservedSmem.offset0,@object
	.size		.nv.reservedSmem.offset0,0x4
